	.headerflags	@"EF_CUDA_TEXMODE_UNIFIED EF_CUDA_64BIT_ADDRESS EF_CUDA_ACCELERATORS EF_CUDA_SM90 EF_CUDA_VIRTUAL_SM(EF_CUDA_SM90)"
	.elftype	@"ET_EXEC"


//--------------------- .nv.info                  --------------------------
	.section	.nv.info,"",@"SHT_CUDA_INFO"
	.align	4


	//----- nvinfo : EIATTR_REGCOUNT
	.align		4
        /*0000*/ 	.byte	0x04, 0x2f
        /*0002*/ 	.short	(.L_1 - .L_0)
	.align		4
.L_0:
        /*0004*/ 	.word	index@(triton_poi_fused_max_pool2d_with_indices_17)
        /*0008*/ 	.word	0x00000012


	//----- nvinfo : EIATTR_MIN_STACK_SIZE
	.align		4
.L_1:
        /*000c*/ 	.byte	0x04, 0x12
        /*000e*/ 	.short	(.L_3 - .L_2)
	.align		4
.L_2:
        /*0010*/ 	.word	index@(triton_poi_fused_max_pool2d_with_indices_17)
        /*0014*/ 	.word	0x00000000


	//----- nvinfo : EIATTR_FRAME_SIZE
	.align		4
.L_3:
        /*0018*/ 	.byte	0x04, 0x11
        /*001a*/ 	.short	(.L_5 - .L_4)
	.align		4
.L_4:
        /*001c*/ 	.word	index@(triton_poi_fused_max_pool2d_with_indices_17)
        /*0020*/ 	.word	0x00000000


	//----- nvinfo : EIATTR_MIN_STACK_SIZE
	.align		4
.L_5:
        /*0024*/ 	.byte	0x04, 0x12
        /*0026*/ 	.short	(.L_7 - .L_6)
	.align		4
.L_6:
        /*0028*/ 	.word	index@(triton_poi_fused_max_pool2d_with_indices_17)
        /*002c*/ 	.word	0x00000000
.L_7:


//--------------------- .nv.info.triton_poi_fused_max_pool2d_with_indices_17 --------------------------
	.section	.nv.info.triton_poi_fused_max_pool2d_with_indices_17,"",@"SHT_CUDA_INFO"
	.sectionflags	@""
	.align	4


	//----- nvinfo : EIATTR_CUDA_API_VERSION
	.align		4
        /*0000*/ 	.byte	0x04, 0x37
        /*0002*/ 	.short	(.L_9 - .L_8)
.L_8:
        /*0004*/ 	.word	0x0000007c


	//----- nvinfo : EIATTR_KPARAM_INFO
	.align		4
.L_9:
        /*0008*/ 	.byte	0x04, 0x17
        /*000a*/ 	.short	(.L_11 - .L_10)
.L_10:
        /*000c*/ 	.word	0x00000000
        /*0010*/ 	.short	0x0003
        /*0012*/ 	.short	0x0018
        /*0014*/ 	.byte	0x00, 0xf0, 0x11, 0x00


	//----- nvinfo : EIATTR_KPARAM_INFO
	.align		4
.L_11:
        /*0018*/ 	.byte	0x04, 0x17
        /*001a*/ 	.short	(.L_13 - .L_12)
.L_12:
        /*001c*/ 	.word	0x00000000
        /*0020*/ 	.short	0x0002
        /*0022*/ 	.short	0x0010
        /*0024*/ 	.byte	0x00, 0xf4, 0x21, 0x00


	//----- nvinfo : EIATTR_KPARAM_INFO
	.align		4
.L_13:
        /*0028*/ 	.byte	0x04, 0x17
        /*002a*/ 	.short	(.L_15 - .L_14)
.L_14:
        /*002c*/ 	.word	0x00000000
        /*0030*/ 	.short	0x0001
        /*0032*/ 	.short	0x0008
        /*0034*/ 	.byte	0x00, 0xf4, 0x21, 0x00


	//----- nvinfo : EIATTR_KPARAM_INFO
	.align		4
.L_15:
        /*0038*/ 	.byte	0x04, 0x17
        /*003a*/ 	.short	(.L_17 - .L_16)
.L_16:
        /*003c*/ 	.word	0x00000000
        /*0040*/ 	.short	0x0000
        /*0042*/ 	.short	0x0000
        /*0044*/ 	.byte	0x00, 0xf4, 0x21, 0x00


	//----- nvinfo : EIATTR_SPARSE_MMA_MASK
	.align		4
.L_17:
        /*0048*/ 	.byte	0x03, 0x50
        /*004a*/ 	.short	0x0000


	//----- nvinfo : EIATTR_MAXREG_COUNT
	.align		4
        /*004c*/ 	.byte	0x03, 0x1b
        /*004e*/ 	.short	0x00ff


	//----- nvinfo : EIATTR_EXIT_INSTR_OFFSETS
	.align		4
        /*0050*/ 	.byte	0x04, 0x1c
        /*0052*/ 	.short	(.L_19 - .L_18)


	//   ....[0]....
.L_18:
        /*0054*/ 	.word	0x00000330


	//----- nvinfo : EIATTR_REQNTID
	.align		4
.L_19:
        /*0058*/ 	.byte	0x04, 0x10
        /*005a*/ 	.short	(.L_21 - .L_20)
.L_20:
        /*005c*/ 	.word	0x00000080
        /*0060*/ 	.word	0x00000001
        /*0064*/ 	.word	0x00000001


	//----- nvinfo : EIATTR_CBANK_PARAM_SIZE
	.align		4
.L_21:
        /*0068*/ 	.byte	0x03, 0x19
        /*006a*/ 	.short	0x001c


	//----- nvinfo : EIATTR_PARAM_CBANK
	.align		4
        /*006c*/ 	.byte	0x04, 0x0a
        /*006e*/ 	.short	(.L_23 - .L_22)
	.align		4
.L_22:
        /*0070*/ 	.word	index@(.nv.constant0.triton_poi_fused_max_pool2d_with_indices_17)
        /*0074*/ 	.short	0x0210
        /*0076*/ 	.short	0x001c


	//----- nvinfo : EIATTR_SW_WAR
	.align		4
.L_23:
        /*0078*/ 	.byte	0x04, 0x36
        /*007a*/ 	.short	(.L_25 - .L_24)
.L_24:
        /*007c*/ 	.word	0x00000008
.L_25:


//--------------------- .nv.callgraph             --------------------------
	.section	.nv.callgraph,"",@"SHT_CUDA_CALLGRAPH"
	.align	4
	.sectionentsize	8
	.align		4
        /*0000*/ 	.word	0x00000000
	.align		4
        /*0004*/ 	.word	0xffffffff
	.align		4
        /*0008*/ 	.word	0x00000000
	.align		4
        /*000c*/ 	.word	0xfffffffe
	.align		4
        /*0010*/ 	.word	0x00000000
	.align		4
        /*0014*/ 	.word	0xfffffffd
	.align		4
        /*0018*/ 	.word	0x00000000
	.align		4
        /*001c*/ 	.word	0xfffffffc


//--------------------- .text.triton_poi_fused_max_pool2d_with_indices_17 --------------------------
	.section	.text.triton_poi_fused_max_pool2d_with_indices_17,"ax",@progbits
	.align	128
        .global         triton_poi_fused_max_pool2d_with_indices_17
        .type           triton_poi_fused_max_pool2d_with_indices_17,@function
        .size           triton_poi_fused_max_pool2d_with_indices_17,(.L_x_1 - triton_poi_fused_max_pool2d_with_indices_17)
        .other          triton_poi_fused_max_pool2d_with_indices_17,@"STO_CUDA_ENTRY STV_DEFAULT"
triton_poi_fused_max_pool2d_with_indices_17:
.text.triton_poi_fused_max_pool2d_with_indices_17:
[----:B------:R-:W-:Y:S01]  /*0000*/  LDC R1, c[0x0][0x28] ;  /* 0x00000a00ff017b82 */ /* 0x000fe20000000800 */
[----:B------:R-:W1:Y:S01]  /*0010*/  S2R R0, SR_TID.X ;  /* 0x0000000000007919 */ /* 0x000e620000002100 */
[----:B------:R-:W-:Y:S01]  /*0020*/  ULDC.64 UR4, c[0x0][0x208] ;  /* 0x0000820000047ab9 */ /* 0x000fe20000000a00 */
[----:B------:R-:W-:Y:S01]  /*0030*/  ULDC.64 UR6, c[0x0][0x220] ;  /* 0x0000880000067ab9 */ /* 0x000fe20000000a00 */
[----:B------:R-:W2:Y:S01]  /*0040*/  S2R R3, SR_CTAID.X ;  /* 0x0000000000037919 */ /* 0x000ea20000002500 */
[----:B-1----:R-:W-:Y:S02]  /*0050*/  LOP3.LUT R0, R0, 0x7f, RZ, 0xc0, !PT ;  /* 0x0000007f00007812 */ /* 0x002fe400078ec0ff */
[----:B--2---:R-:W-:-:S03]  /*0060*/  SHF.R.S32.HI R5, RZ, 0x18, R3 ;  /* 0x00000018ff057819 */ /* 0x004fc60000011403 */
[----:B------:R-:W-:Y:S01]  /*0070*/  IMAD R0, R3, 0x80, R0 ;  /* 0x0000008003007824 */ /* 0x000fe200078e0200 */
[----:B------:R-:W-:-:S04]  /*0080*/  SGXT R5, R5, 0x1 ;  /* 0x000000010505781a */ /* 0x000fc80000000200 */
[----:B------:R-:W-:Y:S02]  /*0090*/  SHF.R.S32.HI R3, RZ, 0x1f, R0 ;  /* 0x0000001fff037819 */ /* 0x000fe40000011400 */
[-C--:B------:R-:W-:Y:S02]  /*00a0*/  LEA.HI R6, R5, R0.reuse, RZ, 0xa ;  /* 0x0000000005067211 */ /* 0x080fe400078f50ff */
[----:B------:R-:W-:Y:S02]  /*00b0*/  LEA.HI R4, R3, R0, RZ, 0x7 ;  /* 0x0000000003047211 */ /* 0x000fe400078f38ff */
[----:B------:R-:W1:Y:S01]  /*00c0*/  LDC.64 R2, c[0x0][0x210] ;  /* 0x00008400ff027b82 */ /* 0x000e620000000a00 */
[----:B------:R-:W-:Y:S01]  /*00d0*/  IMAD.SHL.U32 R7, R6, 0x4, RZ ;  /* 0x0000000406077824 */ /* 0x000fe200078e00ff */
[----:B------:R-:W-:-:S04]  /*00e0*/  SHF.R.S32.HI R5, RZ, 0x7, R4 ;  /* 0x00000007ff057819 */ /* 0x000fc80000011404 */
[----:B------:R-:W-:Y:S02]  /*00f0*/  LEA.HI R6, R5, R5, RZ, 0x3 ;  /* 0x0000000505067211 */ /* 0x000fe400078f18ff */
[----:B------:R-:W-:Y:S02]  /*0100*/  LOP3.LUT R8, R7, 0xfffff000, RZ, 0xc0, !PT ;  /* 0xfffff00007087812 */ /* 0x000fe400078ec0ff */
[----:B------:R-:W-:Y:S02]  /*0110*/  LOP3.LUT R7, R4, 0xffffff80, RZ, 0xc0, !PT ;  /* 0xffffff8004077812 */ /* 0x000fe400078ec0ff */
[----:B------:R-:W-:Y:S02]  /*0120*/  LOP3.LUT R6, R6, 0xfffff8, RZ, 0xc0, !PT ;  /* 0x00fffff806067812 */ /* 0x000fe400078ec0ff */
[----:B------:R-:W-:-:S03]  /*0130*/  IADD3 R7, R8, R0, -R7 ;  /* 0x0000000008077210 */ /* 0x000fc60007ffe807 */
[----:B------:R-:W-:-:S04]  /*0140*/  IMAD.IADD R6, R5, 0x1, -R6 ;  /* 0x0000000105067824 */ /* 0x000fc800078e0a06 */
[----:B------:R-:W-:-:S04]  /*0150*/  IMAD R11, R6, 0x100, R7 ;  /* 0x00000100060b7824 */ /* 0x000fc800078e0207 */
[C---:B------:R-:W-:Y:S02]  /*0160*/  VIADD R7, R11.reuse, 0x80 ;  /* 0x000000800b077836 */ /* 0x040fe40000000000 */
[----:B-1----:R-:W-:-:S04]  /*0170*/  IMAD.WIDE R4, R11, 0x4, R2 ;  /* 0x000000040b047825 */ /* 0x002fc800078e0202 */
[--C-:B------:R-:W-:Y:S02]  /*0180*/  IMAD.WIDE R6, R7, 0x4, R2.reuse ;  /* 0x0000000407067825 */ /* 0x100fe400078e0202 */
[----:B------:R-:W2:Y:S02]  /*0190*/  LDG.E R4, desc[UR4][R4.64] ;  /* 0x0000000404047981 */ /* 0x000ea4000c1e1900 */
[----:B------:R-:W-:Y:S02]  /*01a0*/  VIADD R9, R11, 0x800 ;  /* 0x000008000b097836 */ /* 0x000fe40000000000 */
[----:B------:R-:W2:Y:S02]  /*01b0*/  LDG.E R13, desc[UR4][R6.64] ;  /* 0x00000004060d7981 */ /* 0x000ea4000c1e1900 */
[----:B------:R-:W-:-:S04]  /*01c0*/  IMAD.WIDE R8, R9, 0x4, R2 ;  /* 0x0000000409087825 */ /* 0x000fc800078e0202 */
[----:B------:R-:W-:Y:S01]  /*01d0*/  VIADD R11, R11, 0x880 ;  /* 0x000008800b0b7836 */ /* 0x000fe20000000000 */
[----:B------:R-:W3:Y:S03]  /*01e0*/  LDG.E R12, desc[UR4][R8.64] ;  /* 0x00000004080c7981 */ /* 0x000ee6000c1e1900 */
[----:B------:R-:W-:Y:S02]  /*01f0*/  IMAD.WIDE R2, R11, 0x4, R2 ;  /* 0x000000040b027825 */ /* 0x000fe400078e0202 */
[----:B------:R-:W1:Y:S03]  /*0200*/  LDC.64 R10, c[0x0][0x218] ;  /* 0x00008600ff0a7b82 */ /* 0x000e660000000a00 */
[----:B------:R1:W4:Y:S02]  /*0210*/  LDG.E R15, desc[UR4][R2.64] ;  /* 0x00000004020f7981 */ /* 0x000324000c1e1900 */
[----:B-1----:R-:W-:Y:S01]  /*0220*/  IMAD.WIDE R2, R0, 0x4, R10 ;  /* 0x0000000400027825 */ /* 0x002fe200078e020a */
[----:B--2---:R-:W-:-:S02]  /*0230*/  FSETP.GT.AND P0, PT, R13, R4, PT ;  /* 0x000000040d00720b */ /* 0x004fc40003f04000 */
[----:B------:R-:W-:Y:S02]  /*0240*/  FSETP.NAN.AND P2, PT, R13, R13, PT ;  /* 0x0000000d0d00720b */ /* 0x000fe40003f48000 */
[----:B---3--:R-:W-:-:S09]  /*0250*/  FSETP.NAN.AND P1, PT, R12, R12, PT ;  /* 0x0000000c0c00720b */ /* 0x008fd20003f28000 */
[----:B------:R-:W-:Y:S02]  /*0260*/  @!P0 FSEL R13, R13, R4, P2 ;  /* 0x000000040d0d8208 */ /* 0x000fe40001000000 */
[----:B----4-:R-:W-:Y:S02]  /*0270*/  FSETP.NAN.AND P3, PT, R15, R15, PT ;  /* 0x0000000f0f00720b */ /* 0x010fe40003f68000 */
[----:B------:R-:W-:Y:S02]  /*0280*/  FSETP.GEU.AND P2, PT, R13, R12, PT ;  /* 0x0000000c0d00720b */ /* 0x000fe40003f4e000 */
[----:B------:R-:W-:Y:S02]  /*0290*/  SEL R5, RZ, 0x1, !P0 ;  /* 0x00000001ff057807 */ /* 0x000fe40004000000 */
[----:B------:R-:W-:Y:S02]  /*02a0*/  @!P1 FSEL R12, R12, R13, !P2 ;  /* 0x0000000d0c0c9208 */ /* 0x000fe40005000000 */
[----:B------:R-:W-:-:S02]  /*02b0*/  IADD3 R4, P1, R0, UR6, RZ ;  /* 0x0000000600047c10 */ /* 0x000fc4000ff3e0ff */
[----:B------:R-:W-:Y:S02]  /*02c0*/  FSETP.GEU.AND P0, PT, R12, R15, PT ;  /* 0x0000000f0c00720b */ /* 0x000fe40003f0e000 */
[----:B------:R-:W-:Y:S02]  /*02d0*/  SEL R6, R5, 0x2, P2 ;  /* 0x0000000205067807 */ /* 0x000fe40001000000 */
[----:B------:R-:W-:Y:S02]  /*02e0*/  @!P3 SEL R15, R15, R12, !P0 ;  /* 0x0000000c0f0fb207 */ /* 0x000fe40004000000 */
[----:B------:R-:W-:Y:S02]  /*02f0*/  LEA.HI.X.SX32 R5, R0, UR7, 0x1, P1 ;  /* 0x0000000700057c11 */ /* 0x000fe400088f0eff */
[----:B------:R-:W-:Y:S01]  /*0300*/  SEL R7, R6, 0x3, P0 ;  /* 0x0000000306077807 */ /* 0x000fe20000000000 */
[----:B------:R-:W-:Y:S04]  /*0310*/  STG.E desc[UR4][R2.64], R15 ;  /* 0x0000000f02007986 */ /* 0x000fe8000c101904 */
[----:B------:R-:W-:Y:S01]  /*0320*/  STG.E.U8 desc[UR4][R4.64], R7 ;  /* 0x0000000704007986 */ /* 0x000fe2000c101104 */
[----:B------:R-:W-:Y:S05]  /*0330*/  EXIT ;  /* 0x000000000000794d */ /* 0x000fea0003800000 */
.L_x_0:
[----:B------:R-:W-:-:S00]  /*0340*/  BRA `(.L_x_0) ;  /* 0xfffffffc00fc7947 */ /* 0x000fc0000383ffff */
[----:B------:R-:W-:-:S00]  /*0350*/  NOP ;  /* 0x0000000000007918 */ /* 0x000fc00000000000 */
        /* <DEDUP_REMOVED lines=10> */
.L_x_1:


//--------------------- .nv.constant0.triton_poi_fused_max_pool2d_with_indices_17 --------------------------
	.section	.nv.constant0.triton_poi_fused_max_pool2d_with_indices_17,"a",@progbits
	.sectionflags	@""
	.align	4
.nv.constant0.triton_poi_fused_max_pool2d_with_indices_17:
	.zero		556
